//
// Generated by NVIDIA NVVM Compiler
//
// Compiler Build ID: CL-36424714
// Cuda compilation tools, release 13.0, V13.0.88
// Based on NVVM 20.0.0
//

.version 9.0
.target sm_100
.address_size 64

	// .globl	_Z18recursive_doublingPiS_i

.visible .entry _Z18recursive_doublingPiS_i(
	.param .u64 .ptr .align 1 _Z18recursive_doublingPiS_i_param_0,
	.param .u64 .ptr .align 1 _Z18recursive_doublingPiS_i_param_1,
	.param .u32 _Z18recursive_doublingPiS_i_param_2
)
{
	.reg .pred 	%p<5>;
	.reg .b32 	%r<15>;
	.reg .b64 	%rd<12>;

	ld.param.u64 	%rd3, [_Z18recursive_doublingPiS_i_param_0];
	ld.param.u64 	%rd4, [_Z18recursive_doublingPiS_i_param_1];
	ld.param.u32 	%r4, [_Z18recursive_doublingPiS_i_param_2];
	cvta.to.global.u64 	%rd1, %rd4;
	mov.u32 	%r5, %tid.x;
	mov.u32 	%r6, %ctaid.x;
	mov.u32 	%r7, %ntid.x;
	mad.lo.s32 	%r1, %r6, %r7, %r5;
	setp.ge.s32 	%p1, %r1, %r4;
	@%p1 bra 	$L__BB0_2;
	cvta.to.global.u64 	%rd5, %rd3;
	mul.wide.s32 	%rd6, %r1, 4;
	add.s64 	%rd7, %rd5, %rd6;
	ld.global.u32 	%r8, [%rd7];
	add.s64 	%rd8, %rd1, %rd6;
	st.global.u32 	[%rd8], %r8;
$L__BB0_2:
	bar.sync 	0;
	setp.lt.s32 	%p2, %r4, 2;
	@%p2 bra 	$L__BB0_7;
	mul.wide.s32 	%rd9, %r1, 4;
	add.s64 	%rd2, %rd1, %rd9;
	mov.b32 	%r14, 1;
$L__BB0_4:
	setp.lt.s32 	%p3, %r1, %r14;
	@%p3 bra 	$L__BB0_6;
	sub.s32 	%r10, %r1, %r14;
	mul.wide.s32 	%rd10, %r10, 4;
	add.s64 	%rd11, %rd1, %rd10;
	ld.global.u32 	%r11, [%rd11];
	ld.global.u32 	%r12, [%rd2];
	add.s32 	%r13, %r12, %r11;
	st.global.u32 	[%rd2], %r13;
$L__BB0_6:
	bar.sync 	0;
	shl.b32 	%r14, %r14, 1;
	setp.lt.s32 	%p4, %r14, %r4;
	@%p4 bra 	$L__BB0_4;
$L__BB0_7:
	ret;

}


// ===== COMPILED SASS (sm_100) =====

	.target	sm_100

	.elftype	@"ET_EXEC"


//--------------------- .note.nv.tkinfo           --------------------------
	.section	.note.nv.tkinfo,"",@"SHT_NOTE"
	.sectionflags	@"SHF_NOTE_NV_TKINFO"
	.tkinfo
        /*0018*/ 	.word	0x00000002
        /*0030*/ 	.string	""
        /*0030*/ 	.string	"ptxas"
        /*0030*/ 	.string	"Cuda compilation tools, release 13.0, V13.0.88"
        /*0030*/ 	.string	"Build cuda_13.0.r13.0/compiler.36424714_0"
        /*0030*/ 	.string	"-arch sm_100 -m 64 "



//--------------------- .note.nv.cuinfo           --------------------------
	.section	.note.nv.cuinfo,"",@"SHT_NOTE"
	.sectionflags	@"SHF_NOTE_NV_CUINFO"
        /*0018*/ 	.short	0x0002
        /*001a*/ 	.short	0x0064
        /*001c*/ 	.short	0x0082
	.zero		2


//--------------------- .nv.info                  --------------------------
	.section	.nv.info,"",@"SHT_CUDA_INFO"
	.align	4


	//----- nvinfo : EIATTR_REGCOUNT
	.align		4
        /*0000*/ 	.byte	0x04, 0x2f
        /*0002*/ 	.short	(.L_1 - .L_0)
	.align		4
.L_0:
        /*0004*/ 	.word	index@(_Z18recursive_doublingPiS_i)
        /*0008*/ 	.word	0x0000000e


	//----- nvinfo : EIATTR_FRAME_SIZE
	.align		4
.L_1:
        /*000c*/ 	.byte	0x04, 0x11
        /*000e*/ 	.short	(.L_3 - .L_2)
	.align		4
.L_2:
        /*0010*/ 	.word	index@(_Z18recursive_doublingPiS_i)
        /*0014*/ 	.word	0x00000000


	//----- nvinfo : EIATTR_MIN_STACK_SIZE
	.align		4
.L_3:
        /*0018*/ 	.byte	0x04, 0x12
        /*001a*/ 	.short	(.L_5 - .L_4)
	.align		4
.L_4:
        /*001c*/ 	.word	index@(_Z18recursive_doublingPiS_i)
        /*0020*/ 	.word	0x00000000
.L_5:


//--------------------- .nv.compat                --------------------------
	.section	.nv.compat,"",@"SHT_CUDA_COMPAT_INFO"
	.align	4
        /*0000*/ 	.byte	0x02, 0x09, 0x00, 0x00, 0x02, 0x02, 0x01, 0x00, 0x02, 0x05, 0x05, 0x00, 0x03, 0x07, 0x01, 0x01
        /*0010*/ 	.byte	0x02, 0x03, 0x00, 0x00, 0x02, 0x06, 0x01, 0x00, 0x04, 0x0b, 0x08, 0x00, 0x09, 0x00, 0x00, 0x00
        /*0020*/ 	.byte	0x00, 0x00, 0x00, 0x00


//--------------------- .nv.info._Z18recursive_doublingPiS_i --------------------------
	.section	.nv.info._Z18recursive_doublingPiS_i,"",@"SHT_CUDA_INFO"
	.sectionflags	@""
	.align	4


	//----- nvinfo : EIATTR_CUDA_API_VERSION
	.align		4
        /*0000*/ 	.byte	0x04, 0x37
        /*0002*/ 	.short	(.L_7 - .L_6)
.L_6:
        /*0004*/ 	.word	0x00000082


	//----- nvinfo : EIATTR_KPARAM_INFO
	.align		4
.L_7:
        /*0008*/ 	.byte	0x04, 0x17
        /*000a*/ 	.short	(.L_9 - .L_8)
.L_8:
        /*000c*/ 	.word	0x00000000
        /*0010*/ 	.short	0x0002
        /*0012*/ 	.short	0x0010
        /*0014*/ 	.byte	0x00, 0xf0, 0x11, 0x00


	//----- nvinfo : EIATTR_KPARAM_INFO
	.align		4
.L_9:
        /*0018*/ 	.byte	0x04, 0x17
        /*001a*/ 	.short	(.L_11 - .L_10)
.L_10:
        /*001c*/ 	.word	0x00000000
        /*0020*/ 	.short	0x0001
        /*0022*/ 	.short	0x0008
        /*0024*/ 	.byte	0x00, 0xf5, 0x21, 0x00


	//----- nvinfo : EIATTR_KPARAM_INFO
	.align		4
.L_11:
        /*0028*/ 	.byte	0x04, 0x17
        /*002a*/ 	.short	(.L_13 - .L_12)
.L_12:
        /*002c*/ 	.word	0x00000000
        /*0030*/ 	.short	0x0000
        /*0032*/ 	.short	0x0000
        /*0034*/ 	.byte	0x00, 0xf5, 0x21, 0x00


	//----- nvinfo : EIATTR_SPARSE_MMA_MASK
	.align		4
.L_13:
        /*0038*/ 	.byte	0x03, 0x50
        /*003a*/ 	.short	0x0000


	//----- nvinfo : EIATTR_MAXREG_COUNT
	.align		4
        /*003c*/ 	.byte	0x03, 0x1b
        /*003e*/ 	.short	0x00ff


	//----- nvinfo : EIATTR_NUM_BARRIERS
	.align		4
        /*0040*/ 	.byte	0x02, 0x4c
        /*0042*/ 	.byte	0x01
	.zero		1


	//----- nvinfo : EIATTR_MERCURY_ISA_VERSION
	.align		4
        /*0044*/ 	.byte	0x03, 0x5f
        /*0046*/ 	.short	0x0101


	//----- nvinfo : EIATTR_VRC_CTA_INIT_COUNT
	.align		4
        /*0048*/ 	.byte	0x02, 0x4a
	.zero		1
	.zero		1


	//----- nvinfo : EIATTR_EXIT_INSTR_OFFSETS
	.align		4
        /*004c*/ 	.byte	0x04, 0x1c
        /*004e*/ 	.short	(.L_15 - .L_14)


	//   ....[0]....
.L_14:
        /*0050*/ 	.word	0x00000130


	//   ....[1]....
        /*0054*/ 	.word	0x00000270


	//----- nvinfo : EIATTR_CRS_STACK_SIZE
	.align		4
.L_15:
        /*0058*/ 	.byte	0x04, 0x1e
        /*005a*/ 	.short	(.L_17 - .L_16)
.L_16:
        /*005c*/ 	.word	0x00000000


	//----- nvinfo : EIATTR_CBANK_PARAM_SIZE
	.align		4
.L_17:
        /*0060*/ 	.byte	0x03, 0x19
        /*0062*/ 	.short	0x0014


	//----- nvinfo : EIATTR_PARAM_CBANK
	.align		4
        /*0064*/ 	.byte	0x04, 0x0a
        /*0066*/ 	.short	(.L_19 - .L_18)
	.align		4
.L_18:
        /*0068*/ 	.word	index@(.nv.constant0._Z18recursive_doublingPiS_i)
        /*006c*/ 	.short	0x0380
        /*006e*/ 	.short	0x0014


	//----- nvinfo : EIATTR_SW_WAR
	.align		4
.L_19:
        /*0070*/ 	.byte	0x04, 0x36
        /*0072*/ 	.short	(.L_21 - .L_20)
.L_20:
        /*0074*/ 	.word	0x00000008
.L_21:


//--------------------- .nv.callgraph             --------------------------
	.section	.nv.callgraph,"",@"SHT_CUDA_CALLGRAPH"
	.align	4
	.sectionentsize	8
	.align		4
        /*0000*/ 	.word	0x00000000
	.align		4
        /*0004*/ 	.word	0xffffffff
	.align		4
        /*0008*/ 	.word	0x00000000
	.align		4
        /*000c*/ 	.word	0xfffffffe
	.align		4
        /*0010*/ 	.word	0x00000000
	.align		4
        /*0014*/ 	.word	0xfffffffd
	.align		4
        /*0018*/ 	.word	0x00000000
	.align		4
        /*001c*/ 	.word	0xfffffffc


//--------------------- .text._Z18recursive_doublingPiS_i --------------------------
	.section	.text._Z18recursive_doublingPiS_i,"ax",@progbits
	.align	128
        .global         _Z18recursive_doublingPiS_i
        .type           _Z18recursive_doublingPiS_i,@function
        .size           _Z18recursive_doublingPiS_i,(.L_x_6 - _Z18recursive_doublingPiS_i)
        .other          _Z18recursive_doublingPiS_i,@"STO_CUDA_ENTRY STV_DEFAULT"
_Z18recursive_doublingPiS_i:
.text._Z18recursive_doublingPiS_i:
[----:B------:R-:W-:Y:S01]  /*0000*/  LDC R1, c[0x0][0x37c] ;  /* 0x0000df00ff017b82 */ /* 0x000fe20000000800 */
[----:B------:R-:W0:Y:S07]  /*0010*/  S2R R9, SR_TID.X ;  /* 0x0000000000097919 */ /* 0x000e2e0000002100 */
[----:B------:R-:W0:Y:S01]  /*0020*/  S2UR UR4, SR_CTAID.X ;  /* 0x00000000000479c3 */ /* 0x000e220000002500 */
[----:B------:R-:W1:Y:S01]  /*0030*/  LDCU.64 UR6, c[0x0][0x358] ;  /* 0x00006b00ff0677ac */ /* 0x000e620008000a00 */
[----:B------:R-:W-:Y:S06]  /*0040*/  BSSY.RECONVERGENT B0, `(.L_x_0) ;  /* 0x000000d000007945 */ /* 0x000fec0003800200 */
[----:B------:R-:W0:Y:S08]  /*0050*/  LDC R0, c[0x0][0x360] ;  /* 0x0000d800ff007b82 */ /* 0x000e300000000800 */
[----:B------:R-:W2:Y:S01]  /*0060*/  LDC R2, c[0x0][0x390] ;  /* 0x0000e400ff027b82 */ /* 0x000ea20000000800 */
[----:B0-----:R-:W-:-:S05]  /*0070*/  IMAD R9, R0, UR4, R9 ;  /* 0x0000000400097c24 */ /* 0x001fca000f8e0209 */
[----:B--2---:R-:W-:Y:S02]  /*0080*/  ISETP.GE.AND P0, PT, R9, R2, PT ;  /* 0x000000020900720c */ /* 0x004fe40003f06270 */
[----:B------:R-:W-:-:S11]  /*0090*/  ISETP.GE.AND P1, PT, R2, 0x2, PT ;  /* 0x000000020200780c */ /* 0x000fd60003f26270 */
[----:B-1----:R-:W-:Y:S05]  /*00a0*/  @P0 BRA `(.L_x_1) ;  /* 0x0000000000180947 */ /* 0x002fea0003800000 */
[----:B------:R-:W0:Y:S08]  /*00b0*/  LDC.64 R2, c[0x0][0x380] ;  /* 0x0000e000ff027b82 */ /* 0x000e300000000a00 */
[----:B------:R-:W1:Y:S01]  /*00c0*/  LDC.64 R4, c[0x0][0x388] ;  /* 0x0000e200ff047b82 */ /* 0x000e620000000a00 */
[----:B0-----:R-:W-:-:S06]  /*00d0*/  IMAD.WIDE R2, R9, 0x4, R2 ;  /* 0x0000000409027825 */ /* 0x001fcc00078e0202 */
[----:B------:R-:W2:Y:S01]  /*00e0*/  LDG.E R3, desc[UR6][R2.64] ;  /* 0x0000000602037981 */ /* 0x000ea2000c1e1900 */
[----:B-1----:R-:W-:-:S05]  /*00f0*/  IMAD.WIDE R4, R9, 0x4, R4 ;  /* 0x0000000409047825 */ /* 0x002fca00078e0204 */
[----:B--2---:R0:W-:Y:S02]  /*0100*/  STG.E desc[UR6][R4.64], R3 ;  /* 0x0000000304007986 */ /* 0x0041e4000c101906 */
.L_x_1:
[----:B------:R-:W-:Y:S05]  /*0110*/  BSYNC.RECONVERGENT B0 ;  /* 0x0000000000007941 */ /* 0x000fea0003800200 */
.L_x_0:
[----:B------:R-:W-:Y:S06]  /*0120*/  BAR.SYNC.DEFER_BLOCKING 0x0 ;  /* 0x0000000000007b1d */ /* 0x000fec0000010000 */
[----:B------:R-:W-:Y:S05]  /*0130*/  @!P1 EXIT ;  /* 0x000000000000994d */ /* 0x000fea0003800000 */
[----:B0-----:R-:W0:Y:S01]  /*0140*/  LDC.64 R2, c[0x0][0x388] ;  /* 0x0000e200ff027b82 */ /* 0x001e220000000a00 */
[----:B------:R-:W1:Y:S01]  /*0150*/  LDCU UR5, c[0x0][0x390] ;  /* 0x00007200ff0577ac */ /* 0x000e620008000800 */
[----:B------:R-:W-:-:S06]  /*0160*/  UMOV UR4, 0x1 ;  /* 0x0000000100047882 */ /* 0x000fcc0000000000 */
[----:B------:R-:W2:Y:S01]  /*0170*/  LDC.64 R6, c[0x0][0x388] ;  /* 0x0000e200ff067b82 */ /* 0x000ea20000000a00 */
[----:B01----:R-:W-:-:S07]  /*0180*/  IMAD.WIDE R4, R9, 0x4, R2 ;  /* 0x0000000409047825 */ /* 0x003fce00078e0202 */
.L_x_4:
[----:B------:R-:W-:Y:S01]  /*0190*/  ISETP.GE.AND P0, PT, R9, UR4, PT ;  /* 0x0000000409007c0c */ /* 0x000fe2000bf06270 */
[----:B------:R-:W-:-:S12]  /*01a0*/  BSSY.RECONVERGENT B0, `(.L_x_2) ;  /* 0x0000008000007945 */ /* 0x000fd80003800200 */
[----:B0-----:R-:W-:Y:S05]  /*01b0*/  @!P0 BRA `(.L_x_3) ;  /* 0x0000000000188947 */ /* 0x001fea0003800000 */
[----:B------:R-:W-:Y:S01]  /*01c0*/  IADD3 R3, PT, PT, R9, -UR4, RZ ;  /* 0x8000000409037c10 */ /* 0x000fe2000fffe0ff */
[----:B------:R-:W3:Y:S04]  /*01d0*/  LDG.E R11, desc[UR6][R4.64] ;  /* 0x00000006040b7981 */ /* 0x000ee8000c1e1900 */
[----:B--2---:R-:W-:-:S06]  /*01e0*/  IMAD.WIDE R2, R3, 0x4, R6 ;  /* 0x0000000403027825 */ /* 0x004fcc00078e0206 */
[----:B------:R-:W3:Y:S02]  /*01f0*/  LDG.E R2, desc[UR6][R2.64] ;  /* 0x0000000602027981 */ /* 0x000ee4000c1e1900 */
[----:B---3--:R-:W-:-:S05]  /*0200*/  IADD3 R11, PT, PT, R2, R11, RZ ;  /* 0x0000000b020b7210 */ /* 0x008fca0007ffe0ff */
[----:B------:R0:W-:Y:S02]  /*0210*/  STG.E desc[UR6][R4.64], R11 ;  /* 0x0000000b04007986 */ /* 0x0001e4000c101906 */
.L_x_3:
[----:B------:R-:W-:Y:S05]  /*0220*/  BSYNC.RECONVERGENT B0 ;  /* 0x0000000000007941 */ /* 0x000fea0003800200 */
.L_x_2:
[----:B------:R-:W-:Y:S01]  /*0230*/  BAR.SYNC.DEFER_BLOCKING 0x0 ;  /* 0x0000000000007b1d */ /* 0x000fe20000010000 */
[----:B------:R-:W-:-:S04]  /*0240*/  USHF.L.U32 UR4, UR4, 0x1, URZ ;  /* 0x0000000104047899 */ /* 0x000fc800080006ff */
[----:B------:R-:W-:-:S09]  /*0250*/  UISETP.GE.AND UP0, UPT, UR4, UR5, UPT ;  /* 0x000000050400728c */ /* 0x000fd2000bf06270 */
[----:B------:R-:W-:Y:S05]  /*0260*/  BRA.U !UP0, `(.L_x_4) ;  /* 0xfffffffd08c87547 */ /* 0x000fea000b83ffff */
[----:B------:R-:W-:Y:S05]  /*0270*/  EXIT ;  /* 0x000000000000794d */ /* 0x000fea0003800000 */
.L_x_5:
[----:B------:R-:W-:-:S00]  /*0280*/  BRA `(.L_x_5) ;  /* 0xfffffffc00fc7947 */ /* 0x000fc0000383ffff */
[----:B------:R-:W-:-:S00]  /*0290*/  NOP ;  /* 0x0000000000007918 */ /* 0x000fc00000000000 */
        /* <DEDUP_REMOVED lines=14> */
.L_x_6:


//--------------------- .nv.shared.reserved.0     --------------------------
	.section	.nv.shared.reserved.0,"aw",@nobits
	.weak		__nv_reservedSMEM_offset_0_alias
	.size		__nv_reservedSMEM_offset_0_alias, 0, 64
	.other		__nv_reservedSMEM_offset_0_alias,@"STO_CUDA_RESERVED_SHARED STV_DEFAULT"
__nv_reservedSMEM_offset_0_alias:
	.zero		0
	.zero		64


//--------------------- .nv.constant0._Z18recursive_doublingPiS_i --------------------------
	.section	.nv.constant0._Z18recursive_doublingPiS_i,"a",@progbits
	.sectionflags	@""
	.align	4
.nv.constant0._Z18recursive_doublingPiS_i:
	.zero		916


//--------------------- SYMBOLS --------------------------

	.type		.nv.reservedSmem.offset0,@object
	.size		.nv.reservedSmem.offset0,0x4
